//
// Generated by NVIDIA NVVM Compiler
//
// Compiler Build ID: CL-36424714
// Cuda compilation tools, release 13.0, V13.0.88
// Based on NVVM 20.0.0
//

.version 9.0
.target sm_100
.address_size 64

	// .globl	_Z18matrixVectorKernelPfS_S_i

.visible .entry _Z18matrixVectorKernelPfS_S_i(
	.param .u64 .ptr .align 1 _Z18matrixVectorKernelPfS_S_i_param_0,
	.param .u64 .ptr .align 1 _Z18matrixVectorKernelPfS_S_i_param_1,
	.param .u64 .ptr .align 1 _Z18matrixVectorKernelPfS_S_i_param_2,
	.param .u32 _Z18matrixVectorKernelPfS_S_i_param_3
)
{
	.reg .pred 	%p<11>;
	.reg .b32 	%r<38>;
	.reg .b32 	%f<100>;
	.reg .b64 	%rd<31>;

	ld.param.u64 	%rd12, [_Z18matrixVectorKernelPfS_S_i_param_0];
	ld.param.u64 	%rd13, [_Z18matrixVectorKernelPfS_S_i_param_1];
	ld.param.u64 	%rd11, [_Z18matrixVectorKernelPfS_S_i_param_2];
	ld.param.u32 	%r23, [_Z18matrixVectorKernelPfS_S_i_param_3];
	cvta.to.global.u64 	%rd1, %rd13;
	cvta.to.global.u64 	%rd2, %rd12;
	mov.u32 	%r24, %tid.x;
	mov.u32 	%r25, %ntid.x;
	mov.u32 	%r26, %ctaid.x;
	mad.lo.s32 	%r1, %r25, %r26, %r24;
	setp.ge.s32 	%p1, %r1, %r23;
	@%p1 bra 	$L__BB0_14;
	cvta.to.global.u64 	%rd14, %rd11;
	mul.wide.s32 	%rd15, %r1, 4;
	add.s64 	%rd3, %rd14, %rd15;
	mov.b32 	%r27, 0;
	st.global.u32 	[%rd3], %r27;
	setp.lt.s32 	%p2, %r23, 1;
	@%p2 bra 	$L__BB0_14;
	mul.lo.s32 	%r2, %r23, %r1;
	and.b32  	%r3, %r23, 15;
	setp.lt.u32 	%p3, %r23, 16;
	mov.b32 	%r34, 0;
	mov.f32 	%f96, 0f00000000;
	@%p3 bra 	$L__BB0_5;
	and.b32  	%r34, %r23, 2147483632;
	neg.s32 	%r32, %r34;
	add.s64 	%rd4, %rd2, 32;
	add.s64 	%rd29, %rd1, 32;
	mov.f32 	%f96, 0f00000000;
	mov.u32 	%r31, %r2;
$L__BB0_4:
	.pragma "nounroll";
	mul.wide.s32 	%rd16, %r31, 4;
	add.s64 	%rd17, %rd4, %rd16;
	ld.global.f32 	%f12, [%rd17+-32];
	ld.global.f32 	%f13, [%rd29+-32];
	fma.rn.f32 	%f14, %f12, %f13, %f96;
	st.global.f32 	[%rd3], %f14;
	ld.global.f32 	%f15, [%rd17+-28];
	ld.global.f32 	%f16, [%rd29+-28];
	fma.rn.f32 	%f17, %f15, %f16, %f14;
	st.global.f32 	[%rd3], %f17;
	ld.global.f32 	%f18, [%rd17+-24];
	ld.global.f32 	%f19, [%rd29+-24];
	fma.rn.f32 	%f20, %f18, %f19, %f17;
	st.global.f32 	[%rd3], %f20;
	ld.global.f32 	%f21, [%rd17+-20];
	ld.global.f32 	%f22, [%rd29+-20];
	fma.rn.f32 	%f23, %f21, %f22, %f20;
	st.global.f32 	[%rd3], %f23;
	ld.global.f32 	%f24, [%rd17+-16];
	ld.global.f32 	%f25, [%rd29+-16];
	fma.rn.f32 	%f26, %f24, %f25, %f23;
	st.global.f32 	[%rd3], %f26;
	ld.global.f32 	%f27, [%rd17+-12];
	ld.global.f32 	%f28, [%rd29+-12];
	fma.rn.f32 	%f29, %f27, %f28, %f26;
	st.global.f32 	[%rd3], %f29;
	ld.global.f32 	%f30, [%rd17+-8];
	ld.global.f32 	%f31, [%rd29+-8];
	fma.rn.f32 	%f32, %f30, %f31, %f29;
	st.global.f32 	[%rd3], %f32;
	ld.global.f32 	%f33, [%rd17+-4];
	ld.global.f32 	%f34, [%rd29+-4];
	fma.rn.f32 	%f35, %f33, %f34, %f32;
	st.global.f32 	[%rd3], %f35;
	ld.global.f32 	%f36, [%rd17];
	ld.global.f32 	%f37, [%rd29];
	fma.rn.f32 	%f38, %f36, %f37, %f35;
	st.global.f32 	[%rd3], %f38;
	ld.global.f32 	%f39, [%rd17+4];
	ld.global.f32 	%f40, [%rd29+4];
	fma.rn.f32 	%f41, %f39, %f40, %f38;
	st.global.f32 	[%rd3], %f41;
	ld.global.f32 	%f42, [%rd17+8];
	ld.global.f32 	%f43, [%rd29+8];
	fma.rn.f32 	%f44, %f42, %f43, %f41;
	st.global.f32 	[%rd3], %f44;
	ld.global.f32 	%f45, [%rd17+12];
	ld.global.f32 	%f46, [%rd29+12];
	fma.rn.f32 	%f47, %f45, %f46, %f44;
	st.global.f32 	[%rd3], %f47;
	ld.global.f32 	%f48, [%rd17+16];
	ld.global.f32 	%f49, [%rd29+16];
	fma.rn.f32 	%f50, %f48, %f49, %f47;
	st.global.f32 	[%rd3], %f50;
	ld.global.f32 	%f51, [%rd17+20];
	ld.global.f32 	%f52, [%rd29+20];
	fma.rn.f32 	%f53, %f51, %f52, %f50;
	st.global.f32 	[%rd3], %f53;
	ld.global.f32 	%f54, [%rd17+24];
	ld.global.f32 	%f55, [%rd29+24];
	fma.rn.f32 	%f56, %f54, %f55, %f53;
	st.global.f32 	[%rd3], %f56;
	ld.global.f32 	%f57, [%rd17+28];
	ld.global.f32 	%f58, [%rd29+28];
	fma.rn.f32 	%f96, %f57, %f58, %f56;
	st.global.f32 	[%rd3], %f96;
	add.s32 	%r32, %r32, 16;
	add.s32 	%r31, %r31, 16;
	add.s64 	%rd29, %rd29, 64;
	setp.ne.s32 	%p4, %r32, 0;
	@%p4 bra 	$L__BB0_4;
$L__BB0_5:
	setp.eq.s32 	%p5, %r3, 0;
	@%p5 bra 	$L__BB0_14;
	and.b32  	%r11, %r23, 7;
	setp.lt.u32 	%p6, %r3, 8;
	@%p6 bra 	$L__BB0_8;
	add.s32 	%r29, %r34, %r2;
	mul.wide.s32 	%rd18, %r29, 4;
	add.s64 	%rd19, %rd2, %rd18;
	ld.global.f32 	%f59, [%rd19];
	mul.wide.u32 	%rd20, %r34, 4;
	add.s64 	%rd21, %rd1, %rd20;
	ld.global.f32 	%f60, [%rd21];
	fma.rn.f32 	%f61, %f59, %f60, %f96;
	st.global.f32 	[%rd3], %f61;
	ld.global.f32 	%f62, [%rd19+4];
	ld.global.f32 	%f63, [%rd21+4];
	fma.rn.f32 	%f64, %f62, %f63, %f61;
	st.global.f32 	[%rd3], %f64;
	ld.global.f32 	%f65, [%rd19+8];
	ld.global.f32 	%f66, [%rd21+8];
	fma.rn.f32 	%f67, %f65, %f66, %f64;
	st.global.f32 	[%rd3], %f67;
	ld.global.f32 	%f68, [%rd19+12];
	ld.global.f32 	%f69, [%rd21+12];
	fma.rn.f32 	%f70, %f68, %f69, %f67;
	st.global.f32 	[%rd3], %f70;
	ld.global.f32 	%f71, [%rd19+16];
	ld.global.f32 	%f72, [%rd21+16];
	fma.rn.f32 	%f73, %f71, %f72, %f70;
	st.global.f32 	[%rd3], %f73;
	ld.global.f32 	%f74, [%rd19+20];
	ld.global.f32 	%f75, [%rd21+20];
	fma.rn.f32 	%f76, %f74, %f75, %f73;
	st.global.f32 	[%rd3], %f76;
	ld.global.f32 	%f77, [%rd19+24];
	ld.global.f32 	%f78, [%rd21+24];
	fma.rn.f32 	%f79, %f77, %f78, %f76;
	st.global.f32 	[%rd3], %f79;
	ld.global.f32 	%f80, [%rd19+28];
	ld.global.f32 	%f81, [%rd21+28];
	fma.rn.f32 	%f96, %f80, %f81, %f79;
	st.global.f32 	[%rd3], %f96;
	add.s32 	%r34, %r34, 8;
$L__BB0_8:
	setp.eq.s32 	%p7, %r11, 0;
	@%p7 bra 	$L__BB0_14;
	and.b32  	%r14, %r23, 3;
	setp.lt.u32 	%p8, %r11, 4;
	@%p8 bra 	$L__BB0_11;
	add.s32 	%r30, %r34, %r2;
	mul.wide.s32 	%rd22, %r30, 4;
	add.s64 	%rd23, %rd2, %rd22;
	ld.global.f32 	%f82, [%rd23];
	mul.wide.u32 	%rd24, %r34, 4;
	add.s64 	%rd25, %rd1, %rd24;
	ld.global.f32 	%f83, [%rd25];
	fma.rn.f32 	%f84, %f82, %f83, %f96;
	st.global.f32 	[%rd3], %f84;
	ld.global.f32 	%f85, [%rd23+4];
	ld.global.f32 	%f86, [%rd25+4];
	fma.rn.f32 	%f87, %f85, %f86, %f84;
	st.global.f32 	[%rd3], %f87;
	ld.global.f32 	%f88, [%rd23+8];
	ld.global.f32 	%f89, [%rd25+8];
	fma.rn.f32 	%f90, %f88, %f89, %f87;
	st.global.f32 	[%rd3], %f90;
	ld.global.f32 	%f91, [%rd23+12];
	ld.global.f32 	%f92, [%rd25+12];
	fma.rn.f32 	%f96, %f91, %f92, %f90;
	st.global.f32 	[%rd3], %f96;
	add.s32 	%r34, %r34, 4;
$L__BB0_11:
	setp.eq.s32 	%p9, %r14, 0;
	@%p9 bra 	$L__BB0_14;
	mul.wide.u32 	%rd26, %r34, 4;
	add.s64 	%rd30, %rd1, %rd26;
	add.s32 	%r37, %r34, %r2;
	neg.s32 	%r36, %r14;
$L__BB0_13:
	.pragma "nounroll";
	mul.wide.s32 	%rd27, %r37, 4;
	add.s64 	%rd28, %rd2, %rd27;
	ld.global.f32 	%f93, [%rd28];
	ld.global.f32 	%f94, [%rd30];
	fma.rn.f32 	%f96, %f93, %f94, %f96;
	st.global.f32 	[%rd3], %f96;
	add.s64 	%rd30, %rd30, 4;
	add.s32 	%r37, %r37, 1;
	add.s32 	%r36, %r36, 1;
	setp.ne.s32 	%p10, %r36, 0;
	@%p10 bra 	$L__BB0_13;
$L__BB0_14:
	ret;

}


// ===== COMPILED SASS (sm_100) =====

	.target	sm_100

	.elftype	@"ET_EXEC"


//--------------------- .note.nv.tkinfo           --------------------------
	.section	.note.nv.tkinfo,"",@"SHT_NOTE"
	.sectionflags	@"SHF_NOTE_NV_TKINFO"
	.tkinfo
        /*0018*/ 	.word	0x00000002
        /*0030*/ 	.string	""
        /*0030*/ 	.string	"ptxas"
        /*0030*/ 	.string	"Cuda compilation tools, release 13.0, V13.0.88"
        /*0030*/ 	.string	"Build cuda_13.0.r13.0/compiler.36424714_0"
        /*0030*/ 	.string	"-arch sm_100 -m 64 "



//--------------------- .note.nv.cuinfo           --------------------------
	.section	.note.nv.cuinfo,"",@"SHT_NOTE"
	.sectionflags	@"SHF_NOTE_NV_CUINFO"
        /*0018*/ 	.short	0x0002
        /*001a*/ 	.short	0x0064
        /*001c*/ 	.short	0x0082
	.zero		2


//--------------------- .nv.info                  --------------------------
	.section	.nv.info,"",@"SHT_CUDA_INFO"
	.align	4


	//----- nvinfo : EIATTR_REGCOUNT
	.align		4
        /*0000*/ 	.byte	0x04, 0x2f
        /*0002*/ 	.short	(.L_1 - .L_0)
	.align		4
.L_0:
        /*0004*/ 	.word	index@(_Z18matrixVectorKernelPfS_S_i)
        /*0008*/ 	.word	0x00000016


	//----- nvinfo : EIATTR_FRAME_SIZE
	.align		4
.L_1:
        /*000c*/ 	.byte	0x04, 0x11
        /*000e*/ 	.short	(.L_3 - .L_2)
	.align		4
.L_2:
        /*0010*/ 	.word	index@(_Z18matrixVectorKernelPfS_S_i)
        /*0014*/ 	.word	0x00000000


	//----- nvinfo : EIATTR_MIN_STACK_SIZE
	.align		4
.L_3:
        /*0018*/ 	.byte	0x04, 0x12
        /*001a*/ 	.short	(.L_5 - .L_4)
	.align		4
.L_4:
        /*001c*/ 	.word	index@(_Z18matrixVectorKernelPfS_S_i)
        /*0020*/ 	.word	0x00000000
.L_5:


//--------------------- .nv.compat                --------------------------
	.section	.nv.compat,"",@"SHT_CUDA_COMPAT_INFO"
	.align	4
        /*0000*/ 	.byte	0x02, 0x09, 0x00, 0x00, 0x02, 0x02, 0x01, 0x00, 0x02, 0x05, 0x05, 0x00, 0x03, 0x07, 0x01, 0x01
        /*0010*/ 	.byte	0x02, 0x03, 0x00, 0x00, 0x02, 0x06, 0x01, 0x00, 0x04, 0x0b, 0x08, 0x00, 0x09, 0x00, 0x00, 0x00
        /*0020*/ 	.byte	0x00, 0x00, 0x00, 0x00


//--------------------- .nv.info._Z18matrixVectorKernelPfS_S_i --------------------------
	.section	.nv.info._Z18matrixVectorKernelPfS_S_i,"",@"SHT_CUDA_INFO"
	.sectionflags	@""
	.align	4


	//----- nvinfo : EIATTR_CUDA_API_VERSION
	.align		4
        /*0000*/ 	.byte	0x04, 0x37
        /*0002*/ 	.short	(.L_7 - .L_6)
.L_6:
        /*0004*/ 	.word	0x00000082


	//----- nvinfo : EIATTR_KPARAM_INFO
	.align		4
.L_7:
        /*0008*/ 	.byte	0x04, 0x17
        /*000a*/ 	.short	(.L_9 - .L_8)
.L_8:
        /*000c*/ 	.word	0x00000000
        /*0010*/ 	.short	0x0003
        /*0012*/ 	.short	0x0018
        /*0014*/ 	.byte	0x00, 0xf0, 0x11, 0x00


	//----- nvinfo : EIATTR_KPARAM_INFO
	.align		4
.L_9:
        /*0018*/ 	.byte	0x04, 0x17
        /*001a*/ 	.short	(.L_11 - .L_10)
.L_10:
        /*001c*/ 	.word	0x00000000
        /*0020*/ 	.short	0x0002
        /*0022*/ 	.short	0x0010
        /*0024*/ 	.byte	0x00, 0xf5, 0x21, 0x00


	//----- nvinfo : EIATTR_KPARAM_INFO
	.align		4
.L_11:
        /*0028*/ 	.byte	0x04, 0x17
        /*002a*/ 	.short	(.L_13 - .L_12)
.L_12:
        /*002c*/ 	.word	0x00000000
        /*0030*/ 	.short	0x0001
        /*0032*/ 	.short	0x0008
        /*0034*/ 	.byte	0x00, 0xf5, 0x21, 0x00


	//----- nvinfo : EIATTR_KPARAM_INFO
	.align		4
.L_13:
        /*0038*/ 	.byte	0x04, 0x17
        /*003a*/ 	.short	(.L_15 - .L_14)
.L_14:
        /*003c*/ 	.word	0x00000000
        /*0040*/ 	.short	0x0000
        /*0042*/ 	.short	0x0000
        /*0044*/ 	.byte	0x00, 0xf5, 0x21, 0x00


	//----- nvinfo : EIATTR_SPARSE_MMA_MASK
	.align		4
.L_15:
        /*0048*/ 	.byte	0x03, 0x50
        /*004a*/ 	.short	0x0000


	//----- nvinfo : EIATTR_MAXREG_COUNT
	.align		4
        /*004c*/ 	.byte	0x03, 0x1b
        /*004e*/ 	.short	0x00ff


	//----- nvinfo : EIATTR_MERCURY_ISA_VERSION
	.align		4
        /*0050*/ 	.byte	0x03, 0x5f
        /*0052*/ 	.short	0x0101


	//----- nvinfo : EIATTR_VRC_CTA_INIT_COUNT
	.align		4
        /*0054*/ 	.byte	0x02, 0x4a
	.zero		1
	.zero		1


	//----- nvinfo : EIATTR_EXIT_INSTR_OFFSETS
	.align		4
        /*0058*/ 	.byte	0x04, 0x1c
        /*005a*/ 	.short	(.L_17 - .L_16)


	//   ....[0]....
.L_16:
        /*005c*/ 	.word	0x00000070


	//   ....[1]....
        /*0060*/ 	.word	0x000000d0


	//   ....[2]....
        /*0064*/ 	.word	0x000006b0


	//   ....[3]....
        /*0068*/ 	.word	0x00000960


	//   ....[4]....
        /*006c*/ 	.word	0x00000b10


	//   ....[5]....
        /*0070*/ 	.word	0x00000c20


	//----- nvinfo : EIATTR_CBANK_PARAM_SIZE
	.align		4
.L_17:
        /*0074*/ 	.byte	0x03, 0x19
        /*0076*/ 	.short	0x001c


	//----- nvinfo : EIATTR_PARAM_CBANK
	.align		4
        /*0078*/ 	.byte	0x04, 0x0a
        /*007a*/ 	.short	(.L_19 - .L_18)
	.align		4
.L_18:
        /*007c*/ 	.word	index@(.nv.constant0._Z18matrixVectorKernelPfS_S_i)
        /*0080*/ 	.short	0x0380
        /*0082*/ 	.short	0x001c


	//----- nvinfo : EIATTR_SW_WAR
	.align		4
.L_19:
        /*0084*/ 	.byte	0x04, 0x36
        /*0086*/ 	.short	(.L_21 - .L_20)
.L_20:
        /*0088*/ 	.word	0x00000008
.L_21:


//--------------------- .nv.callgraph             --------------------------
	.section	.nv.callgraph,"",@"SHT_CUDA_CALLGRAPH"
	.align	4
	.sectionentsize	8
	.align		4
        /*0000*/ 	.word	0x00000000
	.align		4
        /*0004*/ 	.word	0xffffffff
	.align		4
        /*0008*/ 	.word	0x00000000
	.align		4
        /*000c*/ 	.word	0xfffffffe
	.align		4
        /*0010*/ 	.word	0x00000000
	.align		4
        /*0014*/ 	.word	0xfffffffd
	.align		4
        /*0018*/ 	.word	0x00000000
	.align		4
        /*001c*/ 	.word	0xfffffffc


//--------------------- .text._Z18matrixVectorKernelPfS_S_i --------------------------
	.section	.text._Z18matrixVectorKernelPfS_S_i,"ax",@progbits
	.align	128
        .global         _Z18matrixVectorKernelPfS_S_i
        .type           _Z18matrixVectorKernelPfS_S_i,@function
        .size           _Z18matrixVectorKernelPfS_S_i,(.L_x_6 - _Z18matrixVectorKernelPfS_S_i)
        .other          _Z18matrixVectorKernelPfS_S_i,@"STO_CUDA_ENTRY STV_DEFAULT"
_Z18matrixVectorKernelPfS_S_i:
.text._Z18matrixVectorKernelPfS_S_i:
[----:B------:R-:W-:Y:S01]  /*0000*/  LDC R1, c[0x0][0x37c] ;  /* 0x0000df00ff017b82 */ /* 0x000fe20000000800 */
[----:B------:R-:W0:Y:S07]  /*0010*/  S2R R5, SR_TID.X ;  /* 0x0000000000057919 */ /* 0x000e2e0000002100 */
[----:B------:R-:W1:Y:S01]  /*0020*/  LDC R4, c[0x0][0x398] ;  /* 0x0000e600ff047b82 */ /* 0x000e620000000800 */
[----:B------:R-:W0:Y:S01]  /*0030*/  LDCU UR4, c[0x0][0x360] ;  /* 0x00006c00ff0477ac */ /* 0x000e220008000800 */
[----:B------:R-:W0:Y:S02]  /*0040*/  S2R R0, SR_CTAID.X ;  /* 0x0000000000007919 */ /* 0x000e240000002500 */
[----:B0-----:R-:W-:-:S05]  /*0050*/  IMAD R5, R0, UR4, R5 ;  /* 0x0000000400057c24 */ /* 0x001fca000f8e0205 */
[----:B-1----:R-:W-:-:S13]  /*0060*/  ISETP.GE.AND P0, PT, R5, R4, PT ;  /* 0x000000040500720c */ /* 0x002fda0003f06270 */
[----:B------:R-:W-:Y:S05]  /*0070*/  @P0 EXIT ;  /* 0x000000000000094d */ /* 0x000fea0003800000 */
[----:B------:R-:W0:Y:S01]  /*0080*/  LDC.64 R2, c[0x0][0x390] ;  /* 0x0000e400ff027b82 */ /* 0x000e220000000a00 */
[----:B------:R-:W1:Y:S01]  /*0090*/  LDCU.64 UR12, c[0x0][0x358] ;  /* 0x00006b00ff0c77ac */ /* 0x000e620008000a00 */
[----:B------:R-:W-:Y:S01]  /*00a0*/  ISETP.GE.AND P0, PT, R4, 0x1, PT ;  /* 0x000000010400780c */ /* 0x000fe20003f06270 */
[----:B0-----:R-:W-:-:S05]  /*00b0*/  IMAD.WIDE R2, R5, 0x4, R2 ;  /* 0x0000000405027825 */ /* 0x001fca00078e0202 */
[----:B-1----:R0:W-:Y:S07]  /*00c0*/  STG.E desc[UR12][R2.64], RZ ;  /* 0x000000ff02007986 */ /* 0x0021ee000c10190c */
[----:B------:R-:W-:Y:S05]  /*00d0*/  @!P0 EXIT ;  /* 0x000000000000894d */ /* 0x000fea0003800000 */
[C---:B------:R-:W-:Y:S01]  /*00e0*/  ISETP.GE.U32.AND P1, PT, R4.reuse, 0x10, PT ;  /* 0x000000100400780c */ /* 0x040fe20003f26070 */
[----:B------:R-:W-:Y:S01]  /*00f0*/  HFMA2 R7, -RZ, RZ, 0, 0 ;  /* 0x00000000ff077431 */ /* 0x000fe200000001ff */
[----:B------:R-:W-:Y:S01]  /*0100*/  LOP3.LUT R17, R4, 0xf, RZ, 0xc0, !PT ;  /* 0x0000000f04117812 */ /* 0x000fe200078ec0ff */
[----:B------:R-:W-:Y:S01]  /*0110*/  IMAD R0, R5, R4, RZ ;  /* 0x0000000405007224 */ /* 0x000fe200078e02ff */
[----:B------:R-:W-:Y:S02]  /*0120*/  MOV R5, RZ ;  /* 0x000000ff00057202 */ /* 0x000fe40000000f00 */
[----:B------:R-:W-:-:S07]  /*0130*/  ISETP.NE.AND P0, PT, R17, RZ, PT ;  /* 0x000000ff1100720c */ /* 0x000fce0003f05270 */
[----:B------:R-:W-:Y:S06]  /*0140*/  @!P1 BRA `(.L_x_0) ;  /* 0x0000000400589947 */ /* 0x000fec0003800000 */
[----:B------:R-:W1:Y:S01]  /*0150*/  LDCU.128 UR8, c[0x0][0x380] ;  /* 0x00007000ff0877ac */ /* 0x000e620008000c00 */
[----:B------:R-:W-:Y:S02]  /*0160*/  LOP3.LUT R7, R4, 0x7ffffff0, RZ, 0xc0, !PT ;  /* 0x7ffffff004077812 */ /* 0x000fe400078ec0ff */
[----:B------:R-:W-:Y:S02]  /*0170*/  MOV R5, RZ ;  /* 0x000000ff00057202 */ /* 0x000fe40000000f00 */
[----:B------:R-:W-:Y:S02]  /*0180*/  MOV R12, R0 ;  /* 0x00000000000c7202 */ /* 0x000fe40000000f00 */
[----:B------:R-:W-:Y:S01]  /*0190*/  IADD3 R6, PT, PT, -R7, RZ, RZ ;  /* 0x000000ff07067210 */ /* 0x000fe20007ffe1ff */
[----:B-1----:R-:W-:Y:S02]  /*01a0*/  UIADD3 UR4, UP1, UPT, UR10, 0x20, URZ ;  /* 0x000000200a047890 */ /* 0x002fe4000ff3e0ff */
[----:B------:R-:W-:-:S02]  /*01b0*/  UIADD3 UR6, UP0, UPT, UR8, 0x20, URZ ;  /* 0x0000002008067890 */ /* 0x000fc4000ff1e0ff */
[----:B------:R-:W-:Y:S02]  /*01c0*/  UIADD3.X UR5, UPT, UPT, URZ, UR11, URZ, UP1, !UPT ;  /* 0x0000000bff057290 */ /* 0x000fe40008ffe4ff */
[----:B------:R-:W-:Y:S01]  /*01d0*/  MOV R13, UR4 ;  /* 0x00000004000d7c02 */ /* 0x000fe20008000f00 */
[----:B------:R-:W-:-:S03]  /*01e0*/  UIADD3.X UR7, UPT, UPT, URZ, UR9, URZ, UP0, !UPT ;  /* 0x00000009ff077290 */ /* 0x000fc600087fe4ff */
[----:B------:R-:W-:-:S09]  /*01f0*/  MOV R14, UR5 ;  /* 0x00000005000e7c02 */ /* 0x000fd20008000f00 */
.L_x_1:
[----:B------:R-:W-:Y:S02]  /*0200*/  MOV R10, UR6 ;  /* 0x00000006000a7c02 */ /* 0x000fe40008000f00 */
[----:B------:R-:W-:Y:S02]  /*0210*/  MOV R11, UR7 ;  /* 0x00000007000b7c02 */ /* 0x000fe40008000f00 */
[----:B------:R-:W-:Y:S02]  /*0220*/  MOV R8, R13 ;  /* 0x0000000d00087202 */ /* 0x000fe40000000f00 */
[----:B------:R-:W-:Y:S01]  /*0230*/  MOV R9, R14 ;  /* 0x0000000e00097202 */ /* 0x000fe20000000f00 */
[----:B------:R-:W-:-:S04]  /*0240*/  IMAD.WIDE R10, R12, 0x4, R10 ;  /* 0x000000040c0a7825 */ /* 0x000fc800078e020a */
[----:B------:R-:W2:Y:S04]  /*0250*/  LDG.E R13, desc[UR12][R8.64+-0x20] ;  /* 0xffffe00c080d7981 */ /* 0x000ea8000c1e1900 */
[----:B------:R-:W2:Y:S02]  /*0260*/  LDG.E R14, desc[UR12][R10.64+-0x20] ;  /* 0xffffe00c0a0e7981 */ /* 0x000ea4000c1e1900 */
[----:B--2---:R-:W-:-:S05]  /*0270*/  FFMA R13, R14, R13, R5 ;  /* 0x0000000d0e0d7223 */ /* 0x004fca0000000005 */
[----:B------:R1:W-:Y:S04]  /*0280*/  STG.E desc[UR12][R2.64], R13 ;  /* 0x0000000d02007986 */ /* 0x0003e8000c10190c */
[----:B------:R-:W2:Y:S04]  /*0290*/  LDG.E R14, desc[UR12][R10.64+-0x1c] ;  /* 0xffffe40c0a0e7981 */ /* 0x000ea8000c1e1900 */
[----:B----4-:R-:W2:Y:S02]  /*02a0*/  LDG.E R5, desc[UR12][R8.64+-0x1c] ;  /* 0xffffe40c08057981 */ /* 0x010ea4000c1e1900 */
[----:B--2---:R-:W-:-:S05]  /*02b0*/  FFMA R5, R14, R5, R13 ;  /* 0x000000050e057223 */ /* 0x004fca000000000d */
[----:B------:R2:W-:Y:S04]  /*02c0*/  STG.E desc[UR12][R2.64], R5 ;  /* 0x0000000502007986 */ /* 0x0005e8000c10190c */
[----:B------:R-:W3:Y:S04]  /*02d0*/  LDG.E R14, desc[UR12][R10.64+-0x18] ;  /* 0xffffe80c0a0e7981 */ /* 0x000ee8000c1e1900 */
[----:B------:R-:W3:Y:S02]  /*02e0*/  LDG.E R15, desc[UR12][R8.64+-0x18] ;  /* 0xffffe80c080f7981 */ /* 0x000ee4000c1e1900 */
[----:B---3--:R-:W-:-:S05]  /*02f0*/  FFMA R15, R14, R15, R5 ;  /* 0x0000000f0e0f7223 */ /* 0x008fca0000000005 */
[----:B------:R3:W-:Y:S04]  /*0300*/  STG.E desc[UR12][R2.64], R15 ;  /* 0x0000000f02007986 */ /* 0x0007e8000c10190c */
[----:B------:R-:W1:Y:S04]  /*0310*/  LDG.E R14, desc[UR12][R10.64+-0x14] ;  /* 0xffffec0c0a0e7981 */ /* 0x000e68000c1e1900 */
[----:B------:R-:W1:Y:S02]  /*0320*/  LDG.E R16, desc[UR12][R8.64+-0x14] ;  /* 0xffffec0c08107981 */ /* 0x000e64000c1e1900 */
[----:B-1----:R-:W-:-:S05]  /*0330*/  FFMA R13, R14, R16, R15 ;  /* 0x000000100e0d7223 */ /* 0x002fca000000000f */
[----:B------:R1:W-:Y:S04]  /*0340*/  STG.E desc[UR12][R2.64], R13 ;  /* 0x0000000d02007986 */ /* 0x0003e8000c10190c */
[----:B------:R-:W2:Y:S04]  /*0350*/  LDG.E R14, desc[UR12][R10.64+-0x10] ;  /* 0xfffff00c0a0e7981 */ /* 0x000ea8000c1e1900 */
[----:B------:R-:W2:Y:S02]  /*0360*/  LDG.E R16, desc[UR12][R8.64+-0x10] ;  /* 0xfffff00c08107981 */ /* 0x000ea4000c1e1900 */
        /* <DEDUP_REMOVED lines=34> */
[----:B------:R-:W4:Y:S04]  /*0590*/  LDG.E R14, desc[UR12][R10.64+0x14] ;  /* 0x0000140c0a0e7981 */ /* 0x000f28000c1e1900 */
[----:B------:R-:W4:Y:S02]  /*05a0*/  LDG.E R16, desc[UR12][R8.64+0x14] ;  /* 0x0000140c08107981 */ /* 0x000f24000c1e1900 */
[----:B----4-:R-:W-:-:S05]  /*05b0*/  FFMA R19, R14, R16, R13 ;  /* 0x000000100e137223 */ /* 0x010fca000000000d */
[----:B------:R4:W-:Y:S04]  /*05c0*/  STG.E desc[UR12][R2.64], R19 ;  /* 0x0000001302007986 */ /* 0x0009e8000c10190c */
[----:B------:R-:W3:Y:S04]  /*05d0*/  LDG.E R14, desc[UR12][R10.64+0x18] ;  /* 0x0000180c0a0e7981 */ /* 0x000ee8000c1e1900 */
[----:B--2---:R-:W3:Y:S01]  /*05e0*/  LDG.E R5, desc[UR12][R8.64+0x18] ;  /* 0x0000180c08057981 */ /* 0x004ee2000c1e1900 */
[----:B------:R-:W-:Y:S01]  /*05f0*/  IADD3 R6, PT, PT, R6, 0x10, RZ ;  /* 0x0000001006067810 */ /* 0x000fe20007ffe0ff */
[----:B---3--:R-:W-:-:S05]  /*0600*/  FFMA R15, R14, R5, R19 ;  /* 0x000000050e0f7223 */ /* 0x008fca0000000013 */
[----:B------:R4:W-:Y:S04]  /*0610*/  STG.E desc[UR12][R2.64], R15 ;  /* 0x0000000f02007986 */ /* 0x0009e8000c10190c */
[----:B------:R-:W2:Y:S04]  /*0620*/  LDG.E R14, desc[UR12][R10.64+0x1c] ;  /* 0x00001c0c0a0e7981 */ /* 0x000ea8000c1e1900 */
[----:B------:R-:W2:Y:S01]  /*0630*/  LDG.E R5, desc[UR12][R8.64+0x1c] ;  /* 0x00001c0c08057981 */ /* 0x000ea2000c1e1900 */
[----:B------:R-:W-:Y:S02]  /*0640*/  ISETP.NE.AND P1, PT, R6, RZ, PT ;  /* 0x000000ff0600720c */ /* 0x000fe40003f25270 */
[----:B-1----:R-:W-:-:S02]  /*0650*/  IADD3 R13, P2, PT, R8, 0x40, RZ ;  /* 0x00000040080d7810 */ /* 0x002fc40007f5e0ff */
[----:B------:R-:W-:Y:S01]  /*0660*/  IADD3 R12, PT, PT, R12, 0x10, RZ ;  /* 0x000000100c0c7810 */ /* 0x000fe20007ffe0ff */
[----:B--2---:R-:W-:Y:S01]  /*0670*/  FFMA R5, R14, R5, R15 ;  /* 0x000000050e057223 */ /* 0x004fe2000000000f */
[----:B------:R-:W-:-:S04]  /*0680*/  IADD3.X R14, PT, PT, RZ, R9, RZ, P2, !PT ;  /* 0x00000009ff0e7210 */ /* 0x000fc800017fe4ff */
[----:B------:R4:W-:Y:S03]  /*0690*/  STG.E desc[UR12][R2.64], R5 ;  /* 0x0000000502007986 */ /* 0x0009e6000c10190c */
[----:B------:R-:W-:Y:S05]  /*06a0*/  @P1 BRA `(.L_x_1) ;  /* 0xfffffff800d41947 */ /* 0x000fea000383ffff */
.L_x_0:
[----:B------:R-:W-:Y:S05]  /*06b0*/  @!P0 EXIT ;  /* 0x000000000000894d */ /* 0x000fea0003800000 */
[----:B------:R-:W-:Y:S02]  /*06c0*/  ISETP.GE.U32.AND P0, PT, R17, 0x8, PT ;  /* 0x000000081100780c */ /* 0x000fe40003f06070 */
[----:B------:R-:W-:-:S04]  /*06d0*/  LOP3.LUT R14, R4, 0x7, RZ, 0xc0, !PT ;  /* 0x00000007040e7812 */ /* 0x000fc800078ec0ff */
[----:B------:R-:W-:-:S07]  /*06e0*/  ISETP.NE.AND P1, PT, R14, RZ, PT ;  /* 0x000000ff0e00720c */ /* 0x000fce0003f25270 */
[----:B------:R-:W-:Y:S06]  /*06f0*/  @!P0 BRA `(.L_x_2) ;  /* 0x0000000000988947 */ /* 0x000fec0003800000 */
[----:B------:R-:W1:Y:S01]  /*0700*/  LDC.64 R8, c[0x0][0x380] ;  /* 0x0000e000ff087b82 */ /* 0x000e620000000a00 */
[----:B------:R-:W-:-:S07]  /*0710*/  IADD3 R13, PT, PT, R0, R7, RZ ;  /* 0x00000007000d7210 */ /* 0x000fce0007ffe0ff */
[----:B------:R-:W2:Y:S01]  /*0720*/  LDC.64 R10, c[0x0][0x388] ;  /* 0x0000e200ff0a7b82 */ /* 0x000ea20000000a00 */
[----:B-1----:R-:W-:-:S05]  /*0730*/  IMAD.WIDE R8, R13, 0x4, R8 ;  /* 0x000000040d087825 */ /* 0x002fca00078e0208 */
[----:B------:R-:W4:Y:S01]  /*0740*/  LDG.E R6, desc[UR12][R8.64] ;  /* 0x0000000c08067981 */ /* 0x000f22000c1e1900 */
[----:B--2---:R-:W-:-:S05]  /*0750*/  IMAD.WIDE.U32 R10, R7, 0x4, R10 ;  /* 0x00000004070a7825 */ /* 0x004fca00078e000a */
[----:B------:R-:W4:Y:S02]  /*0760*/  LDG.E R12, desc[UR12][R10.64] ;  /* 0x0000000c0a0c7981 */ /* 0x000f24000c1e1900 */
[----:B----4-:R-:W-:-:S05]  /*0770*/  FFMA R5, R6, R12, R5 ;  /* 0x0000000c06057223 */ /* 0x010fca0000000005 */
        /* <DEDUP_REMOVED lines=21> */
[----:B------:R-:W3:Y:S04]  /*08d0*/  LDG.E R6, desc[UR12][R8.64+0x18] ;  /* 0x0000180c08067981 */ /* 0x000ee8000c1e1900 */
[----:B------:R-:W3:Y:S02]  /*08e0*/  LDG.E R12, desc[UR12][R10.64+0x18] ;  /* 0x0000180c0a0c7981 */ /* 0x000ee4000c1e1900 */
[----:B---3--:R-:W-:-:S05]  /*08f0*/  FFMA R17, R6, R12, R15 ;  /* 0x0000000c06117223 */ /* 0x008fca000000000f */
[----:B------:R2:W-:Y:S04]  /*0900*/  STG.E desc[UR12][R2.64], R17 ;  /* 0x0000001102007986 */ /* 0x0005e8000c10190c */
[----:B------:R-:W3:Y:S04]  /*0910*/  LDG.E R6, desc[UR12][R8.64+0x1c] ;  /* 0x00001c0c08067981 */ /* 0x000ee8000c1e1900 */
[----:B-1----:R-:W3:Y:S01]  /*0920*/  LDG.E R5, desc[UR12][R10.64+0x1c] ;  /* 0x00001c0c0a057981 */ /* 0x002ee2000c1e1900 */
[----:B------:R-:W-:Y:S01]  /*0930*/  IADD3 R7, PT, PT, R7, 0x8, RZ ;  /* 0x0000000807077810 */ /* 0x000fe20007ffe0ff */
[----:B---3--:R-:W-:-:S05]  /*0940*/  FFMA R5, R6, R5, R17 ;  /* 0x0000000506057223 */ /* 0x008fca0000000011 */
[----:B------:R2:W-:Y:S02]  /*0950*/  STG.E desc[UR12][R2.64], R5 ;  /* 0x0000000502007986 */ /* 0x0005e4000c10190c */
.L_x_2:
[----:B------:R-:W-:Y:S05]  /*0960*/  @!P1 EXIT ;  /* 0x000000000000994d */ /* 0x000fea0003800000 */
[----:B------:R-:W-:Y:S02]  /*0970*/  ISETP.GE.U32.AND P0, PT, R14, 0x4, PT ;  /* 0x000000040e00780c */ /* 0x000fe40003f06070 */
[----:B------:R-:W-:-:S04]  /*0980*/  LOP3.LUT R4, R4, 0x3, RZ, 0xc0, !PT ;  /* 0x0000000304047812 */ /* 0x000fc800078ec0ff */
[----:B------:R-:W-:-:S07]  /*0990*/  ISETP.NE.AND P1, PT, R4, RZ, PT ;  /* 0x000000ff0400720c */ /* 0x000fce0003f25270 */
[----:B------:R-:W-:Y:S06]  /*09a0*/  @!P0 BRA `(.L_x_3) ;  /* 0x0000000000588947 */ /* 0x000fec0003800000 */
[----:B------:R-:W1:Y:S01]  /*09b0*/  LDC.64 R8, c[0x0][0x380] ;  /* 0x0000e000ff087b82 */ /* 0x000e620000000a00 */
[----:B--2---:R-:W-:-:S07]  /*09c0*/  IADD3 R13, PT, PT, R0, R7, RZ ;  /* 0x00000007000d7210 */ /* 0x004fce0007ffe0ff */
        /* <DEDUP_REMOVED lines=11> */
[----:B------:R-:W2:Y:S04]  /*0a80*/  LDG.E R6, desc[UR12][R8.64+0x8] ;  /* 0x0000080c08067981 */ /* 0x000ea8000c1e1900 */
[----:B------:R-:W2:Y:S02]  /*0a90*/  LDG.E R12, desc[UR12][R10.64+0x8] ;  /* 0x0000080c0a0c7981 */ /* 0x000ea4000c1e1900 */
[----:B--2---:R-:W-:-:S05]  /*0aa0*/  FFMA R15, R6, R12, R13 ;  /* 0x0000000c060f7223 */ /* 0x004fca000000000d */
[----:B------:R3:W-:Y:S04]  /*0ab0*/  STG.E desc[UR12][R2.64], R15 ;  /* 0x0000000f02007986 */ /* 0x0007e8000c10190c */
[----:B------:R-:W1:Y:S04]  /*0ac0*/  LDG.E R6, desc[UR12][R8.64+0xc] ;  /* 0x00000c0c08067981 */ /* 0x000e68000c1e1900 */
[----:B------:R-:W1:Y:S01]  /*0ad0*/  LDG.E R12, desc[UR12][R10.64+0xc] ;  /* 0x00000c0c0a0c7981 */ /* 0x000e62000c1e1900 */
[----:B------:R-:W-:Y:S01]  /*0ae0*/  IADD3 R7, PT, PT, R7, 0x4, RZ ;  /* 0x0000000407077810 */ /* 0x000fe20007ffe0ff */
[----:B-1----:R-:W-:-:S05]  /*0af0*/  FFMA R5, R6, R12, R15 ;  /* 0x0000000c06057223 */ /* 0x002fca000000000f */
[----:B------:R3:W-:Y:S02]  /*0b00*/  STG.E desc[UR12][R2.64], R5 ;  /* 0x0000000502007986 */ /* 0x0007e4000c10190c */
.L_x_3:
[----:B------:R-:W-:Y:S05]  /*0b10*/  @!P1 EXIT ;  /* 0x000000000000994d */ /* 0x000fea0003800000 */
[----:B------:R-:W1:Y:S01]  /*0b20*/  LDC.64 R10, c[0x0][0x388] ;  /* 0x0000e200ff0a7b82 */ /* 0x000e620000000a00 */
[----:B--23--:R-:W-:Y:S02]  /*0b30*/  IADD3 R13, PT, PT, R0, R7, RZ ;  /* 0x00000007000d7210 */ /* 0x00cfe40007ffe0ff */
[----:B------:R-:W-:-:S05]  /*0b40*/  IADD3 R4, PT, PT, -R4, RZ, RZ ;  /* 0x000000ff04047210 */ /* 0x000fca0007ffe1ff */
[----:B------:R-:W2:Y:S01]  /*0b50*/  LDC.64 R8, c[0x0][0x380] ;  /* 0x0000e000ff087b82 */ /* 0x000ea20000000a00 */
[----:B-1----:R-:W-:-:S07]  /*0b60*/  IMAD.WIDE.U32 R10, R7, 0x4, R10 ;  /* 0x00000004070a7825 */ /* 0x002fce00078e000a */
.L_x_4:
[----:B--2---:R-:W-:Y:S01]  /*0b70*/  IMAD.WIDE R6, R13, 0x4, R8 ;  /* 0x000000040d067825 */ /* 0x004fe200078e0208 */
[----:B-1----:R1:W4:Y:S05]  /*0b80*/  LDG.E R0, desc[UR12][R10.64] ;  /* 0x0000000c0a007981 */ /* 0x00232a000c1e1900 */
[----:B------:R-:W4:Y:S01]  /*0b90*/  LDG.E R6, desc[UR12][R6.64] ;  /* 0x0000000c06067981 */ /* 0x000f22000c1e1900 */
[----:B------:R-:W-:-:S04]  /*0ba0*/  IADD3 R4, PT, PT, R4, 0x1, RZ ;  /* 0x0000000104047810 */ /* 0x000fc80007ffe0ff */
[----:B------:R-:W-:Y:S02]  /*0bb0*/  ISETP.NE.AND P0, PT, R4, RZ, PT ;  /* 0x000000ff0400720c */ /* 0x000fe40003f05270 */
[----:B-1----:R-:W-:Y:S02]  /*0bc0*/  IADD3 R10, P1, PT, R10, 0x4, RZ ;  /* 0x000000040a0a7810 */ /* 0x002fe40007f3e0ff */
[----:B------:R-:W-:Y:S02]  /*0bd0*/  IADD3 R13, PT, PT, R13, 0x1, RZ ;  /* 0x000000010d0d7810 */ /* 0x000fe40007ffe0ff */
[----:B------:R-:W-:Y:S01]  /*0be0*/  IADD3.X R11, PT, PT, RZ, R11, RZ, P1, !PT ;  /* 0x0000000bff0b7210 */ /* 0x000fe20000ffe4ff */
[----:B----4-:R-:W-:-:S05]  /*0bf0*/  FFMA R5, R6, R0, R5 ;  /* 0x0000000006057223 */ /* 0x010fca0000000005 */
[----:B------:R1:W-:Y:S01]  /*0c00*/  STG.E desc[UR12][R2.64], R5 ;  /* 0x0000000502007986 */ /* 0x0003e2000c10190c */
[----:B------:R-:W-:Y:S05]  /*0c10*/  @P0 BRA `(.L_x_4) ;  /* 0xfffffffc00d40947 */ /* 0x000fea000383ffff */
[----:B------:R-:W-:Y:S05]  /*0c20*/  EXIT ;  /* 0x000000000000794d */ /* 0x000fea0003800000 */
.L_x_5:
[----:B------:R-:W-:-:S00]  /*0c30*/  BRA `(.L_x_5) ;  /* 0xfffffffc00fc7947 */ /* 0x000fc0000383ffff */
[----:B------:R-:W-:-:S00]  /*0c40*/  NOP ;  /* 0x0000000000007918 */ /* 0x000fc00000000000 */
        /* <DEDUP_REMOVED lines=11> */
.L_x_6:


//--------------------- .nv.shared.reserved.0     --------------------------
	.section	.nv.shared.reserved.0,"aw",@nobits
	.weak		__nv_reservedSMEM_offset_0_alias
	.size		__nv_reservedSMEM_offset_0_alias, 0, 64
	.other		__nv_reservedSMEM_offset_0_alias,@"STO_CUDA_RESERVED_SHARED STV_DEFAULT"
__nv_reservedSMEM_offset_0_alias:
	.zero		0
	.zero		64


//--------------------- .nv.constant0._Z18matrixVectorKernelPfS_S_i --------------------------
	.section	.nv.constant0._Z18matrixVectorKernelPfS_S_i,"a",@progbits
	.sectionflags	@""
	.align	4
.nv.constant0._Z18matrixVectorKernelPfS_S_i:
	.zero		924


//--------------------- SYMBOLS --------------------------

	.type		.nv.reservedSmem.offset0,@object
	.size		.nv.reservedSmem.offset0,0x4
